//
// Generated by NVIDIA NVVM Compiler
//
// Compiler Build ID: CL-36424714
// Cuda compilation tools, release 13.0, V13.0.88
// Based on NVVM 20.0.0
//

.version 9.0
.target sm_100
.address_size 64

	// .globl	reduce_short
.extern .shared .align 16 .b8 shared_data[];

.visible .entry reduce_short(
	.param .u64 .ptr .align 1 reduce_short_param_0,
	.param .u64 .ptr .align 1 reduce_short_param_1,
	.param .u64 reduce_short_param_2
)
{
	.reg .pred 	%p<6>;
	.reg .b16 	%rs<6>;
	.reg .b32 	%r<13>;
	.reg .b64 	%rd<11>;

	ld.param.u64 	%rd2, [reduce_short_param_0];
	ld.param.u64 	%rd3, [reduce_short_param_1];
	ld.param.u64 	%rd4, [reduce_short_param_2];
	mov.u32 	%r1, %tid.x;
	mov.u32 	%r2, %ctaid.x;
	mov.u32 	%r12, %ntid.x;
	mad.lo.s32 	%r7, %r2, %r12, %r1;
	cvt.s64.s32 	%rd1, %r7;
	setp.le.s64 	%p1, %rd4, %rd1;
	shl.b32 	%r8, %r1, 1;
	mov.u32 	%r9, shared_data;
	add.s32 	%r4, %r9, %r8;
	@%p1 bra 	$L__BB0_2;
	cvta.to.global.u64 	%rd5, %rd2;
	shl.b64 	%rd6, %rd1, 1;
	add.s64 	%rd7, %rd5, %rd6;
	ld.global.u16 	%rs1, [%rd7];
	st.shared.u16 	[%r4], %rs1;
$L__BB0_2:
	bar.sync 	0;
	setp.lt.u32 	%p2, %r12, 2;
	@%p2 bra 	$L__BB0_6;
$L__BB0_3:
	shr.u32 	%r6, %r12, 1;
	setp.ge.u32 	%p3, %r1, %r6;
	@%p3 bra 	$L__BB0_5;
	and.b32  	%r10, %r12, 2046;
	add.s32 	%r11, %r4, %r10;
	ld.shared.u16 	%rs2, [%r11];
	ld.shared.u16 	%rs3, [%r4];
	add.s16 	%rs4, %rs3, %rs2;
	st.shared.u16 	[%r4], %rs4;
$L__BB0_5:
	bar.sync 	0;
	setp.gt.u32 	%p4, %r12, 3;
	mov.u32 	%r12, %r6;
	@%p4 bra 	$L__BB0_3;
$L__BB0_6:
	setp.ne.s32 	%p5, %r1, 0;
	@%p5 bra 	$L__BB0_8;
	ld.shared.u16 	%rs5, [shared_data];
	cvta.to.global.u64 	%rd8, %rd3;
	mul.wide.u32 	%rd9, %r2, 2;
	add.s64 	%rd10, %rd8, %rd9;
	st.global.u16 	[%rd10], %rs5;
$L__BB0_8:
	ret;

}


// ===== COMPILED SASS (sm_100) =====

	.target	sm_100

	.elftype	@"ET_EXEC"


//--------------------- .note.nv.tkinfo           --------------------------
	.section	.note.nv.tkinfo,"",@"SHT_NOTE"
	.sectionflags	@"SHF_NOTE_NV_TKINFO"
	.tkinfo
        /*0018*/ 	.word	0x00000002
        /*0030*/ 	.string	""
        /*0030*/ 	.string	"ptxas"
        /*0030*/ 	.string	"Cuda compilation tools, release 13.0, V13.0.88"
        /*0030*/ 	.string	"Build cuda_13.0.r13.0/compiler.36424714_0"
        /*0030*/ 	.string	"-arch sm_100 -m 64 "



//--------------------- .note.nv.cuinfo           --------------------------
	.section	.note.nv.cuinfo,"",@"SHT_NOTE"
	.sectionflags	@"SHF_NOTE_NV_CUINFO"
        /*0018*/ 	.short	0x0002
        /*001a*/ 	.short	0x0064
        /*001c*/ 	.short	0x0082
	.zero		2


//--------------------- .nv.info                  --------------------------
	.section	.nv.info,"",@"SHT_CUDA_INFO"
	.align	4


	//----- nvinfo : EIATTR_REGCOUNT
	.align		4
        /*0000*/ 	.byte	0x04, 0x2f
        /*0002*/ 	.short	(.L_1 - .L_0)
	.align		4
.L_0:
        /*0004*/ 	.word	index@(reduce_short)
        /*0008*/ 	.word	0x0000000c


	//----- nvinfo : EIATTR_FRAME_SIZE
	.align		4
.L_1:
        /*000c*/ 	.byte	0x04, 0x11
        /*000e*/ 	.short	(.L_3 - .L_2)
	.align		4
.L_2:
        /*0010*/ 	.word	index@(reduce_short)
        /*0014*/ 	.word	0x00000000


	//----- nvinfo : EIATTR_MIN_STACK_SIZE
	.align		4
.L_3:
        /*0018*/ 	.byte	0x04, 0x12
        /*001a*/ 	.short	(.L_5 - .L_4)
	.align		4
.L_4:
        /*001c*/ 	.word	index@(reduce_short)
        /*0020*/ 	.word	0x00000000
.L_5:


//--------------------- .nv.compat                --------------------------
	.section	.nv.compat,"",@"SHT_CUDA_COMPAT_INFO"
	.align	4
        /*0000*/ 	.byte	0x02, 0x09, 0x00, 0x00, 0x02, 0x02, 0x01, 0x00, 0x02, 0x05, 0x05, 0x00, 0x03, 0x07, 0x01, 0x01
        /*0010*/ 	.byte	0x02, 0x03, 0x00, 0x00, 0x02, 0x06, 0x01, 0x00, 0x04, 0x0b, 0x08, 0x00, 0x09, 0x00, 0x00, 0x00
        /*0020*/ 	.byte	0x00, 0x00, 0x00, 0x00


//--------------------- .nv.info.reduce_short     --------------------------
	.section	.nv.info.reduce_short,"",@"SHT_CUDA_INFO"
	.sectionflags	@""
	.align	4


	//----- nvinfo : EIATTR_CUDA_API_VERSION
	.align		4
        /*0000*/ 	.byte	0x04, 0x37
        /*0002*/ 	.short	(.L_7 - .L_6)
.L_6:
        /*0004*/ 	.word	0x00000082


	//----- nvinfo : EIATTR_KPARAM_INFO
	.align		4
.L_7:
        /*0008*/ 	.byte	0x04, 0x17
        /*000a*/ 	.short	(.L_9 - .L_8)
.L_8:
        /*000c*/ 	.word	0x00000000
        /*0010*/ 	.short	0x0002
        /*0012*/ 	.short	0x0010
        /*0014*/ 	.byte	0x00, 0xf0, 0x21, 0x00


	//----- nvinfo : EIATTR_KPARAM_INFO
	.align		4
.L_9:
        /*0018*/ 	.byte	0x04, 0x17
        /*001a*/ 	.short	(.L_11 - .L_10)
.L_10:
        /*001c*/ 	.word	0x00000000
        /*0020*/ 	.short	0x0001
        /*0022*/ 	.short	0x0008
        /*0024*/ 	.byte	0x00, 0xf5, 0x21, 0x00


	//----- nvinfo : EIATTR_KPARAM_INFO
	.align		4
.L_11:
        /*0028*/ 	.byte	0x04, 0x17
        /*002a*/ 	.short	(.L_13 - .L_12)
.L_12:
        /*002c*/ 	.word	0x00000000
        /*0030*/ 	.short	0x0000
        /*0032*/ 	.short	0x0000
        /*0034*/ 	.byte	0x00, 0xf5, 0x21, 0x00


	//----- nvinfo : EIATTR_SPARSE_MMA_MASK
	.align		4
.L_13:
        /*0038*/ 	.byte	0x03, 0x50
        /*003a*/ 	.short	0x0000


	//----- nvinfo : EIATTR_MAXREG_COUNT
	.align		4
        /*003c*/ 	.byte	0x03, 0x1b
        /*003e*/ 	.short	0x00ff


	//----- nvinfo : EIATTR_NUM_BARRIERS
	.align		4
        /*0040*/ 	.byte	0x02, 0x4c
        /*0042*/ 	.byte	0x01
	.zero		1


	//----- nvinfo : EIATTR_MERCURY_ISA_VERSION
	.align		4
        /*0044*/ 	.byte	0x03, 0x5f
        /*0046*/ 	.short	0x0101


	//----- nvinfo : EIATTR_INT_WARP_WIDE_INSTR_OFFSETS
	.align		4
        /*0048*/ 	.byte	0x04, 0x31
        /*004a*/ 	.short	(.L_15 - .L_14)


	//   ....[0]....
.L_14:
        /*004c*/ 	.word	0x00000190


	//----- nvinfo : EIATTR_VRC_CTA_INIT_COUNT
	.align		4
.L_15:
        /*0050*/ 	.byte	0x02, 0x4a
	.zero		1
	.zero		1


	//----- nvinfo : EIATTR_EXIT_INSTR_OFFSETS
	.align		4
        /*0054*/ 	.byte	0x04, 0x1c
        /*0056*/ 	.short	(.L_17 - .L_16)


	//   ....[0]....
.L_16:
        /*0058*/ 	.word	0x00000230


	//   ....[1]....
        /*005c*/ 	.word	0x000002b0


	//----- nvinfo : EIATTR_CBANK_PARAM_SIZE
	.align		4
.L_17:
        /*0060*/ 	.byte	0x03, 0x19
        /*0062*/ 	.short	0x0018


	//----- nvinfo : EIATTR_PARAM_CBANK
	.align		4
        /*0064*/ 	.byte	0x04, 0x0a
        /*0066*/ 	.short	(.L_19 - .L_18)
	.align		4
.L_18:
        /*0068*/ 	.word	index@(.nv.constant0.reduce_short)
        /*006c*/ 	.short	0x0380
        /*006e*/ 	.short	0x0018


	//----- nvinfo : EIATTR_SW_WAR
	.align		4
.L_19:
        /*0070*/ 	.byte	0x04, 0x36
        /*0072*/ 	.short	(.L_21 - .L_20)
.L_20:
        /*0074*/ 	.word	0x00000008
.L_21:


//--------------------- .nv.callgraph             --------------------------
	.section	.nv.callgraph,"",@"SHT_CUDA_CALLGRAPH"
	.align	4
	.sectionentsize	8
	.align		4
        /*0000*/ 	.word	0x00000000
	.align		4
        /*0004*/ 	.word	0xffffffff
	.align		4
        /*0008*/ 	.word	0x00000000
	.align		4
        /*000c*/ 	.word	0xfffffffe
	.align		4
        /*0010*/ 	.word	0x00000000
	.align		4
        /*0014*/ 	.word	0xfffffffd
	.align		4
        /*0018*/ 	.word	0x00000000
	.align		4
        /*001c*/ 	.word	0xfffffffc


//--------------------- .text.reduce_short        --------------------------
	.section	.text.reduce_short,"ax",@progbits
	.align	128
        .global         reduce_short
        .type           reduce_short,@function
        .size           reduce_short,(.L_x_3 - reduce_short)
        .other          reduce_short,@"STO_CUDA_ENTRY STV_DEFAULT"
reduce_short:
.text.reduce_short:
[----:B------:R-:W-:Y:S01]  /*0000*/  LDC R1, c[0x0][0x37c] ;  /* 0x0000df00ff017b82 */ /* 0x000fe20000000800 */
[----:B------:R-:W0:Y:S01]  /*0010*/  S2R R4, SR_TID.X ;  /* 0x0000000000047919 */ /* 0x000e220000002100 */
[----:B------:R-:W0:Y:S01]  /*0020*/  LDCU UR5, c[0x0][0x360] ;  /* 0x00006c00ff0577ac */ /* 0x000e220008000800 */
[----:B------:R-:W0:Y:S01]  /*0030*/  S2R R7, SR_CTAID.X ;  /* 0x0000000000077919 */ /* 0x000e220000002500 */
[----:B------:R-:W1:Y:S01]  /*0040*/  LDCU.64 UR6, c[0x0][0x390] ;  /* 0x00007200ff0677ac */ /* 0x000e620008000a00 */
[----:B------:R-:W2:Y:S01]  /*0050*/  LDCU.64 UR8, c[0x0][0x358] ;  /* 0x00006b00ff0877ac */ /* 0x000ea20008000a00 */
[----:B0-----:R-:W-:-:S05]  /*0060*/  IMAD R0, R7, UR5, R4 ;  /* 0x0000000507007c24 */ /* 0x001fca000f8e0204 */
[----:B-1----:R-:W-:Y:S02]  /*0070*/  ISETP.GE.U32.AND P0, PT, R0, UR6, PT ;  /* 0x0000000600007c0c */ /* 0x002fe4000bf06070 */
[----:B------:R-:W-:-:S04]  /*0080*/  SHF.R.S32.HI R3, RZ, 0x1f, R0 ;  /* 0x0000001fff037819 */ /* 0x000fc80000011400 */
[----:B------:R-:W-:-:S13]  /*0090*/  ISETP.GE.AND.EX P0, PT, R3, UR7, PT, P0 ;  /* 0x0000000703007c0c */ /* 0x000fda000bf06300 */
[----:B------:R-:W0:Y:S02]  /*00a0*/  @!P0 LDC.64 R8, c[0x0][0x380] ;  /* 0x0000e000ff088b82 */ /* 0x000e240000000a00 */
[----:B0-----:R-:W-:-:S04]  /*00b0*/  @!P0 LEA R2, P1, R0, R8, 0x1 ;  /* 0x0000000800028211 */ /* 0x001fc800078208ff */
[----:B------:R-:W-:-:S06]  /*00c0*/  @!P0 LEA.HI.X R3, R0, R9, R3, 0x1, P1 ;  /* 0x0000000900038211 */ /* 0x000fcc00008f0c03 */
[----:B--2---:R-:W2:Y:S01]  /*00d0*/  @!P0 LDG.E.U16 R3, desc[UR8][R2.64] ;  /* 0x0000000802038981 */ /* 0x004ea2000c1e1500 */
[----:B------:R-:W0:Y:S01]  /*00e0*/  S2UR UR6, SR_CgaCtaId ;  /* 0x00000000000679c3 */ /* 0x000e220000008800 */
[----:B------:R-:W-:Y:S01]  /*00f0*/  UMOV UR4, 0x400 ;  /* 0x0000040000047882 */ /* 0x000fe20000000000 */
[----:B------:R-:W-:Y:S01]  /*0100*/  UISETP.GE.U32.AND UP0, UPT, UR5, 0x2, UPT ;  /* 0x000000020500788c */ /* 0x000fe2000bf06070 */
[----:B------:R-:W-:Y:S01]  /*0110*/  ISETP.NE.AND P1, PT, R4, RZ, PT ;  /* 0x000000ff0400720c */ /* 0x000fe20003f25270 */
[----:B0-----:R-:W-:-:S06]  /*0120*/  ULEA UR4, UR6, UR4, 0x18 ;  /* 0x0000000406047291 */ /* 0x001fcc000f8ec0ff */
[----:B------:R-:W-:-:S05]  /*0130*/  LEA R0, R4, UR4, 0x1 ;  /* 0x0000000404007c11 */ /* 0x000fca000f8e08ff */
[----:B--2---:R0:W-:Y:S01]  /*0140*/  @!P0 STS.U16 [R0], R3 ;  /* 0x0000000300008388 */ /* 0x0041e20000000400 */
[----:B------:R-:W-:Y:S06]  /*0150*/  BAR.SYNC.DEFER_BLOCKING 0x0 ;  /* 0x0000000000007b1d */ /* 0x000fec0000010000 */
[----:B------:R-:W-:Y:S05]  /*0160*/  BRA.U !UP0, `(.L_x_0) ;  /* 0x0000000108307547 */ /* 0x000fea000b800000 */
.L_x_1:
[----:B------:R-:W-:-:S06]  /*0170*/  USHF.R.U32.HI UR4, URZ, 0x1, UR5 ;  /* 0x00000001ff047899 */ /* 0x000fcc0008011605 */
[----:B------:R-:W-:-:S13]  /*0180*/  ISETP.GE.U32.AND P0, PT, R4, UR4, PT ;  /* 0x0000000404007c0c */ /* 0x000fda000bf06070 */
[----:B------:R-:W-:Y:S01]  /*0190*/  VOTEU.ALL UP0, P0 ;  /* 0x0000000000ff7886 */ /* 0x000fe20000000000 */
[----:B01----:R-:W-:Y:S04]  /*01a0*/  @!P0 LDS.U16 R3, [R0] ;  /* 0x0000000000038984 */ /* 0x003fe80000000400 */
[----:B------:R-:W-:Y:S02]  /*01b0*/  @!UP0 ULOP3.LUT UR6, UR5, 0x7fe, URZ, 0xc0, !UPT ;  /* 0x000007fe05068892 */ /* 0x000fe4000f8ec0ff */
[----:B------:R-:W-:-:S03]  /*01c0*/  UISETP.GT.U32.AND UP0, UPT, UR5, 0x3, UPT ;  /* 0x000000030500788c */ /* 0x000fc6000bf04070 */
[----:B------:R-:W-:-:S04]  /*01d0*/  UMOV UR5, UR4 ;  /* 0x0000000400057c82 */ /* 0x000fc80008000000 */
[----:B------:R-:W0:Y:S02]  /*01e0*/  @!P0 LDS.U16 R2, [R0+UR6] ;  /* 0x0000000600028984 */ /* 0x000e240008000400 */
[----:B0-----:R-:W-:-:S05]  /*01f0*/  @!P0 IMAD.IADD R3, R2, 0x1, R3 ;  /* 0x0000000102038824 */ /* 0x001fca00078e0203 */
[----:B------:R1:W-:Y:S01]  /*0200*/  @!P0 STS.U16 [R0], R3 ;  /* 0x0000000300008388 */ /* 0x0003e20000000400 */
[----:B------:R-:W-:Y:S06]  /*0210*/  BAR.SYNC.DEFER_BLOCKING 0x0 ;  /* 0x0000000000007b1d */ /* 0x000fec0000010000 */
[----:B------:R-:W-:Y:S05]  /*0220*/  BRA.U UP0, `(.L_x_1) ;  /* 0xfffffffd00d07547 */ /* 0x000fea000b83ffff */
.L_x_0:
[----:B------:R-:W-:Y:S05]  /*0230*/  @P1 EXIT ;  /* 0x000000000000194d */ /* 0x000fea0003800000 */
[----:B------:R-:W2:Y:S01]  /*0240*/  S2UR UR5, SR_CgaCtaId ;  /* 0x00000000000579c3 */ /* 0x000ea20000008800 */
[----:B------:R-:W-:-:S07]  /*0250*/  UMOV UR4, 0x400 ;  /* 0x0000040000047882 */ /* 0x000fce0000000000 */
[----:B01----:R-:W0:Y:S01]  /*0260*/  LDC.64 R2, c[0x0][0x388] ;  /* 0x0000e200ff027b82 */ /* 0x003e220000000a00 */
[----:B--2---:R-:W-:Y:S01]  /*0270*/  ULEA UR4, UR5, UR4, 0x18 ;  /* 0x0000000405047291 */ /* 0x004fe2000f8ec0ff */
[----:B0-----:R-:W-:-:S08]  /*0280*/  IMAD.WIDE.U32 R2, R7, 0x2, R2 ;  /* 0x0000000207027825 */ /* 0x001fd000078e0002 */
[----:B------:R-:W0:Y:S04]  /*0290*/  LDS.U16 R5, [UR4] ;  /* 0x00000004ff057984 */ /* 0x000e280008000400 */
[----:B0-----:R-:W-:Y:S01]  /*02a0*/  STG.E.U16 desc[UR8][R2.64], R5 ;  /* 0x0000000502007986 */ /* 0x001fe2000c101508 */
[----:B------:R-:W-:Y:S05]  /*02b0*/  EXIT ;  /* 0x000000000000794d */ /* 0x000fea0003800000 */
.L_x_2:
[----:B------:R-:W-:-:S00]  /*02c0*/  BRA `(.L_x_2) ;  /* 0xfffffffc00fc7947 */ /* 0x000fc0000383ffff */
[----:B------:R-:W-:-:S00]  /*02d0*/  NOP ;  /* 0x0000000000007918 */ /* 0x000fc00000000000 */
        /* <DEDUP_REMOVED lines=10> */
.L_x_3:


//--------------------- .nv.shared.reduce_short   --------------------------
	.section	.nv.shared.reduce_short,"aw",@nobits
	.sectionflags	@""
	.align	16
	.zero		1024


//--------------------- .nv.shared.reserved.0     --------------------------
	.section	.nv.shared.reserved.0,"aw",@nobits
	.weak		__nv_reservedSMEM_offset_0_alias
	.size		__nv_reservedSMEM_offset_0_alias, 0, 64
	.other		__nv_reservedSMEM_offset_0_alias,@"STO_CUDA_RESERVED_SHARED STV_DEFAULT"
__nv_reservedSMEM_offset_0_alias:
	.zero		0
	.zero		64


//--------------------- .nv.constant0.reduce_short --------------------------
	.section	.nv.constant0.reduce_short,"a",@progbits
	.sectionflags	@""
	.align	4
.nv.constant0.reduce_short:
	.zero		920


//--------------------- SYMBOLS --------------------------

	.type		.nv.reservedSmem.offset0,@object
	.size		.nv.reservedSmem.offset0,0x4
	.type		.nv.reservedSmem.cap,@object
	.size		.nv.reservedSmem.cap,0x4
